//
// Generated by NVIDIA NVVM Compiler
//
// Compiler Build ID: CL-36424714
// Cuda compilation tools, release 13.0, V13.0.88
// Based on NVVM 20.0.0
//

.version 9.0
.target sm_100
.address_size 64

	// .globl	gradient_kernel

.visible .entry gradient_kernel(
	.param .u32 gradient_kernel_param_0,
	.param .u32 gradient_kernel_param_1,
	.param .u32 gradient_kernel_param_2,
	.param .u32 gradient_kernel_param_3,
	.param .u32 gradient_kernel_param_4,
	.param .u32 gradient_kernel_param_5,
	.param .u64 .ptr .align 1 gradient_kernel_param_6,
	.param .u64 .ptr .align 1 gradient_kernel_param_7,
	.param .u64 .ptr .align 1 gradient_kernel_param_8
)
{
	.reg .pred 	%p<4>;
	.reg .b32 	%r<50>;
	.reg .b64 	%rd<39>;
	.reg .b64 	%fd<55>;

	ld.param.u32 	%r4, [gradient_kernel_param_0];
	ld.param.u32 	%r5, [gradient_kernel_param_1];
	ld.param.u32 	%r6, [gradient_kernel_param_2];
	ld.param.u32 	%r7, [gradient_kernel_param_4];
	ld.param.u64 	%rd4, [gradient_kernel_param_6];
	ld.param.u64 	%rd5, [gradient_kernel_param_7];
	ld.param.u64 	%rd6, [gradient_kernel_param_8];
	cvta.to.global.u64 	%rd1, %rd6;
	cvta.to.global.u64 	%rd2, %rd4;
	cvta.to.global.u64 	%rd3, %rd5;
	mov.u32 	%r8, %tid.x;
	mov.u32 	%r9, %ctaid.x;
	mov.u32 	%r10, %ntid.x;
	mad.lo.s32 	%r1, %r9, %r10, %r8;
	mov.u32 	%r11, %tid.y;
	mov.u32 	%r12, %ctaid.y;
	mov.u32 	%r13, %ntid.y;
	mad.lo.s32 	%r2, %r12, %r13, %r11;
	mov.u32 	%r14, %tid.z;
	mov.u32 	%r15, %ctaid.z;
	mov.u32 	%r16, %ntid.z;
	mad.lo.s32 	%r3, %r15, %r16, %r14;
	setp.eq.s32 	%p1, %r4, 3;
	@%p1 bra 	$L__BB0_5;
	setp.eq.s32 	%p2, %r4, 2;
	@%p2 bra 	$L__BB0_4;
	setp.ne.s32 	%p3, %r4, 1;
	@%p3 bra 	$L__BB0_6;
	add.s32 	%r43, %r2, 4;
	mad.lo.s32 	%r44, %r43, %r5, %r1;
	add.s32 	%r45, %r3, 4;
	mul.lo.s32 	%r46, %r45, %r5;
	mad.lo.s32 	%r47, %r46, %r6, %r44;
	add.s32 	%r48, %r47, 4;
	mad.lo.s32 	%r49, %r7, %r1, %r7;
	mul.wide.s32 	%rd34, %r49, 8;
	add.s64 	%rd35, %rd3, %rd34;
	ld.global.f64 	%fd37, [%rd35];
	mul.wide.s32 	%rd36, %r48, 8;
	add.s64 	%rd37, %rd2, %rd36;
	ld.global.f64 	%fd38, [%rd37+-16];
	ld.global.f64 	%fd39, [%rd37+-8];
	ld.global.f64 	%fd40, [%rd35+8];
	mul.f64 	%fd41, %fd39, %fd40;
	fma.rn.f64 	%fd42, %fd37, %fd38, %fd41;
	ld.global.f64 	%fd43, [%rd37];
	ld.global.f64 	%fd44, [%rd35+16];
	fma.rn.f64 	%fd45, %fd43, %fd44, %fd42;
	ld.global.f64 	%fd46, [%rd37+8];
	ld.global.f64 	%fd47, [%rd35+24];
	fma.rn.f64 	%fd48, %fd46, %fd47, %fd45;
	ld.global.f64 	%fd49, [%rd37+16];
	ld.global.f64 	%fd50, [%rd35+32];
	fma.rn.f64 	%fd51, %fd49, %fd50, %fd48;
	ld.global.f64 	%fd52, [%rd37+24];
	ld.global.f64 	%fd53, [%rd35+40];
	fma.rn.f64 	%fd54, %fd52, %fd53, %fd51;
	add.s64 	%rd38, %rd1, %rd36;
	st.global.f64 	[%rd38], %fd54;
	bra.uni 	$L__BB0_6;
$L__BB0_4:
	add.s32 	%r34, %r2, 4;
	mad.lo.s32 	%r35, %r34, %r5, %r1;
	add.s32 	%r36, %r3, 4;
	mul.lo.s32 	%r37, %r36, %r5;
	mad.lo.s32 	%r38, %r37, %r6, %r35;
	add.s32 	%r39, %r38, 4;
	mad.lo.s32 	%r40, %r7, %r2, %r7;
	mul.wide.s32 	%rd22, %r40, 8;
	add.s64 	%rd23, %rd3, %rd22;
	ld.global.f64 	%fd19, [%rd23];
	shl.b32 	%r41, %r5, 1;
	sub.s32 	%r42, %r39, %r41;
	mul.wide.s32 	%rd24, %r42, 8;
	add.s64 	%rd25, %rd2, %rd24;
	ld.global.f64 	%fd20, [%rd25];
	mul.wide.s32 	%rd26, %r5, 8;
	add.s64 	%rd27, %rd25, %rd26;
	ld.global.f64 	%fd21, [%rd27];
	ld.global.f64 	%fd22, [%rd23+8];
	mul.f64 	%fd23, %fd21, %fd22;
	fma.rn.f64 	%fd24, %fd19, %fd20, %fd23;
	add.s64 	%rd28, %rd27, %rd26;
	ld.global.f64 	%fd25, [%rd28];
	ld.global.f64 	%fd26, [%rd23+16];
	fma.rn.f64 	%fd27, %fd25, %fd26, %fd24;
	add.s64 	%rd29, %rd28, %rd26;
	ld.global.f64 	%fd28, [%rd29];
	ld.global.f64 	%fd29, [%rd23+24];
	fma.rn.f64 	%fd30, %fd28, %fd29, %fd27;
	add.s64 	%rd30, %rd29, %rd26;
	ld.global.f64 	%fd31, [%rd30];
	ld.global.f64 	%fd32, [%rd23+32];
	fma.rn.f64 	%fd33, %fd31, %fd32, %fd30;
	add.s64 	%rd31, %rd30, %rd26;
	ld.global.f64 	%fd34, [%rd31];
	ld.global.f64 	%fd35, [%rd23+40];
	fma.rn.f64 	%fd36, %fd34, %fd35, %fd33;
	mul.wide.s32 	%rd32, %r39, 8;
	add.s64 	%rd33, %rd1, %rd32;
	st.global.f64 	[%rd33], %fd36;
	bra.uni 	$L__BB0_6;
$L__BB0_5:
	add.s32 	%r17, %r2, 4;
	mad.lo.s32 	%r18, %r17, %r5, %r1;
	add.s32 	%r19, %r3, 4;
	add.s32 	%r20, %r18, 4;
	mul.lo.s32 	%r21, %r19, %r5;
	mad.lo.s32 	%r22, %r21, %r6, %r20;
	mad.lo.s32 	%r23, %r7, %r3, %r7;
	mul.wide.s32 	%rd7, %r23, 8;
	add.s64 	%rd8, %rd3, %rd7;
	ld.global.f64 	%fd1, [%rd8];
	shl.b32 	%r24, %r5, 1;
	mul.lo.s32 	%r25, %r24, %r6;
	sub.s32 	%r26, %r22, %r25;
	mul.wide.s32 	%rd9, %r26, 8;
	add.s64 	%rd10, %rd2, %rd9;
	ld.global.f64 	%fd2, [%rd10];
	sub.s32 	%r27, %r21, %r5;
	mad.lo.s32 	%r28, %r27, %r6, %r20;
	mul.wide.s32 	%rd11, %r28, 8;
	add.s64 	%rd12, %rd2, %rd11;
	ld.global.f64 	%fd3, [%rd12];
	ld.global.f64 	%fd4, [%rd8+8];
	mul.f64 	%fd5, %fd3, %fd4;
	fma.rn.f64 	%fd6, %fd1, %fd2, %fd5;
	mul.wide.s32 	%rd13, %r22, 8;
	add.s64 	%rd14, %rd2, %rd13;
	ld.global.f64 	%fd7, [%rd14];
	ld.global.f64 	%fd8, [%rd8+16];
	fma.rn.f64 	%fd9, %fd7, %fd8, %fd6;
	add.s32 	%r29, %r28, %r25;
	mul.wide.s32 	%rd15, %r29, 8;
	add.s64 	%rd16, %rd2, %rd15;
	ld.global.f64 	%fd10, [%rd16];
	ld.global.f64 	%fd11, [%rd8+24];
	fma.rn.f64 	%fd12, %fd10, %fd11, %fd9;
	add.s32 	%r30, %r21, %r24;
	mad.lo.s32 	%r31, %r30, %r6, %r20;
	mul.wide.s32 	%rd17, %r31, 8;
	add.s64 	%rd18, %rd2, %rd17;
	ld.global.f64 	%fd13, [%rd18];
	ld.global.f64 	%fd14, [%rd8+32];
	fma.rn.f64 	%fd15, %fd13, %fd14, %fd12;
	add.s32 	%r32, %r30, %r5;
	mad.lo.s32 	%r33, %r32, %r6, %r20;
	mul.wide.s32 	%rd19, %r33, 8;
	add.s64 	%rd20, %rd2, %rd19;
	ld.global.f64 	%fd16, [%rd20];
	ld.global.f64 	%fd17, [%rd8+40];
	fma.rn.f64 	%fd18, %fd16, %fd17, %fd15;
	add.s64 	%rd21, %rd1, %rd13;
	st.global.f64 	[%rd21], %fd18;
$L__BB0_6:
	ret;

}


// ===== COMPILED SASS (sm_100) =====

	.target	sm_100

	.elftype	@"ET_EXEC"


//--------------------- .note.nv.tkinfo           --------------------------
	.section	.note.nv.tkinfo,"",@"SHT_NOTE"
	.sectionflags	@"SHF_NOTE_NV_TKINFO"
	.tkinfo
        /*0018*/ 	.word	0x00000002
        /*0030*/ 	.string	""
        /*0030*/ 	.string	"ptxas"
        /*0030*/ 	.string	"Cuda compilation tools, release 13.0, V13.0.88"
        /*0030*/ 	.string	"Build cuda_13.0.r13.0/compiler.36424714_0"
        /*0030*/ 	.string	"-arch sm_100 -m 64 "



//--------------------- .note.nv.cuinfo           --------------------------
	.section	.note.nv.cuinfo,"",@"SHT_NOTE"
	.sectionflags	@"SHF_NOTE_NV_CUINFO"
        /*0018*/ 	.short	0x0002
        /*001a*/ 	.short	0x0064
        /*001c*/ 	.short	0x0082
	.zero		2


//--------------------- .nv.info                  --------------------------
	.section	.nv.info,"",@"SHT_CUDA_INFO"
	.align	4


	//----- nvinfo : EIATTR_REGCOUNT
	.align		4
        /*0000*/ 	.byte	0x04, 0x2f
        /*0002*/ 	.short	(.L_1 - .L_0)
	.align		4
.L_0:
        /*0004*/ 	.word	index@(gradient_kernel)
        /*0008*/ 	.word	0x00000020


	//----- nvinfo : EIATTR_FRAME_SIZE
	.align		4
.L_1:
        /*000c*/ 	.byte	0x04, 0x11
        /*000e*/ 	.short	(.L_3 - .L_2)
	.align		4
.L_2:
        /*0010*/ 	.word	index@(gradient_kernel)
        /*0014*/ 	.word	0x00000000


	//----- nvinfo : EIATTR_MIN_STACK_SIZE
	.align		4
.L_3:
        /*0018*/ 	.byte	0x04, 0x12
        /*001a*/ 	.short	(.L_5 - .L_4)
	.align		4
.L_4:
        /*001c*/ 	.word	index@(gradient_kernel)
        /*0020*/ 	.word	0x00000000
.L_5:


//--------------------- .nv.compat                --------------------------
	.section	.nv.compat,"",@"SHT_CUDA_COMPAT_INFO"
	.align	4
        /*0000*/ 	.byte	0x02, 0x09, 0x00, 0x00, 0x02, 0x02, 0x01, 0x00, 0x02, 0x05, 0x05, 0x00, 0x03, 0x07, 0x01, 0x01
        /*0010*/ 	.byte	0x02, 0x03, 0x00, 0x00, 0x02, 0x06, 0x01, 0x00, 0x04, 0x0b, 0x08, 0x00, 0x01, 0x00, 0x00, 0x00
        /*0020*/ 	.byte	0x00, 0x00, 0x00, 0x00


//--------------------- .nv.info.gradient_kernel  --------------------------
	.section	.nv.info.gradient_kernel,"",@"SHT_CUDA_INFO"
	.sectionflags	@""
	.align	4


	//----- nvinfo : EIATTR_CUDA_API_VERSION
	.align		4
        /*0000*/ 	.byte	0x04, 0x37
        /*0002*/ 	.short	(.L_7 - .L_6)
.L_6:
        /*0004*/ 	.word	0x00000082


	//----- nvinfo : EIATTR_KPARAM_INFO
	.align		4
.L_7:
        /*0008*/ 	.byte	0x04, 0x17
        /*000a*/ 	.short	(.L_9 - .L_8)
.L_8:
        /*000c*/ 	.word	0x00000000
        /*0010*/ 	.short	0x0008
        /*0012*/ 	.short	0x0028
        /*0014*/ 	.byte	0x00, 0xf5, 0x21, 0x00


	//----- nvinfo : EIATTR_KPARAM_INFO
	.align		4
.L_9:
        /*0018*/ 	.byte	0x04, 0x17
        /*001a*/ 	.short	(.L_11 - .L_10)
.L_10:
        /*001c*/ 	.word	0x00000000
        /*0020*/ 	.short	0x0007
        /*0022*/ 	.short	0x0020
        /*0024*/ 	.byte	0x00, 0xf5, 0x21, 0x00


	//----- nvinfo : EIATTR_KPARAM_INFO
	.align		4
.L_11:
        /*0028*/ 	.byte	0x04, 0x17
        /*002a*/ 	.short	(.L_13 - .L_12)
.L_12:
        /*002c*/ 	.word	0x00000000
        /*0030*/ 	.short	0x0006
        /*0032*/ 	.short	0x0018
        /*0034*/ 	.byte	0x00, 0xf5, 0x21, 0x00


	//----- nvinfo : EIATTR_KPARAM_INFO
	.align		4
.L_13:
        /*0038*/ 	.byte	0x04, 0x17
        /*003a*/ 	.short	(.L_15 - .L_14)
.L_14:
        /*003c*/ 	.word	0x00000000
        /*0040*/ 	.short	0x0005
        /*0042*/ 	.short	0x0014
        /*0044*/ 	.byte	0x00, 0xf0, 0x11, 0x00


	//----- nvinfo : EIATTR_KPARAM_INFO
	.align		4
.L_15:
        /*0048*/ 	.byte	0x04, 0x17
        /*004a*/ 	.short	(.L_17 - .L_16)
.L_16:
        /*004c*/ 	.word	0x00000000
        /*0050*/ 	.short	0x0004
        /*0052*/ 	.short	0x0010
        /*0054*/ 	.byte	0x00, 0xf0, 0x11, 0x00


	//----- nvinfo : EIATTR_KPARAM_INFO
	.align		4
.L_17:
        /*0058*/ 	.byte	0x04, 0x17
        /*005a*/ 	.short	(.L_19 - .L_18)
.L_18:
        /*005c*/ 	.word	0x00000000
        /*0060*/ 	.short	0x0003
        /*0062*/ 	.short	0x000c
        /*0064*/ 	.byte	0x00, 0xf0, 0x11, 0x00


	//----- nvinfo : EIATTR_KPARAM_INFO
	.align		4
.L_19:
        /*0068*/ 	.byte	0x04, 0x17
        /*006a*/ 	.short	(.L_21 - .L_20)
.L_20:
        /*006c*/ 	.word	0x00000000
        /*0070*/ 	.short	0x0002
        /*0072*/ 	.short	0x0008
        /*0074*/ 	.byte	0x00, 0xf0, 0x11, 0x00


	//----- nvinfo : EIATTR_KPARAM_INFO
	.align		4
.L_21:
        /*0078*/ 	.byte	0x04, 0x17
        /*007a*/ 	.short	(.L_23 - .L_22)
.L_22:
        /*007c*/ 	.word	0x00000000
        /*0080*/ 	.short	0x0001
        /*0082*/ 	.short	0x0004
        /*0084*/ 	.byte	0x00, 0xf0, 0x11, 0x00


	//----- nvinfo : EIATTR_KPARAM_INFO
	.align		4
.L_23:
        /*0088*/ 	.byte	0x04, 0x17
        /*008a*/ 	.short	(.L_25 - .L_24)
.L_24:
        /*008c*/ 	.word	0x00000000
        /*0090*/ 	.short	0x0000
        /*0092*/ 	.short	0x0000
        /*0094*/ 	.byte	0x00, 0xf0, 0x11, 0x00


	//----- nvinfo : EIATTR_SPARSE_MMA_MASK
	.align		4
.L_25:
        /*0098*/ 	.byte	0x03, 0x50
        /*009a*/ 	.short	0x0000


	//----- nvinfo : EIATTR_MAXREG_COUNT
	.align		4
        /*009c*/ 	.byte	0x03, 0x1b
        /*009e*/ 	.short	0x00ff


	//----- nvinfo : EIATTR_MERCURY_ISA_VERSION
	.align		4
        /*00a0*/ 	.byte	0x03, 0x5f
        /*00a2*/ 	.short	0x0101


	//----- nvinfo : EIATTR_VRC_CTA_INIT_COUNT
	.align		4
        /*00a4*/ 	.byte	0x02, 0x4a
	.zero		1
	.zero		1


	//----- nvinfo : EIATTR_EXIT_INSTR_OFFSETS
	.align		4
        /*00a8*/ 	.byte	0x04, 0x1c
        /*00aa*/ 	.short	(.L_27 - .L_26)


	//   ....[0]....
.L_26:
        /*00ac*/ 	.word	0x00000140


	//   ....[1]....
        /*00b0*/ 	.word	0x00000380


	//   ....[2]....
        /*00b4*/ 	.word	0x00000630


	//   ....[3]....
        /*00b8*/ 	.word	0x00000960


	//----- nvinfo : EIATTR_CBANK_PARAM_SIZE
	.align		4
.L_27:
        /*00bc*/ 	.byte	0x03, 0x19
        /*00be*/ 	.short	0x0030


	//----- nvinfo : EIATTR_PARAM_CBANK
	.align		4
        /*00c0*/ 	.byte	0x04, 0x0a
        /*00c2*/ 	.short	(.L_29 - .L_28)
	.align		4
.L_28:
        /*00c4*/ 	.word	index@(.nv.constant0.gradient_kernel)
        /*00c8*/ 	.short	0x0380
        /*00ca*/ 	.short	0x0030


	//----- nvinfo : EIATTR_SW_WAR
	.align		4
.L_29:
        /*00cc*/ 	.byte	0x04, 0x36
        /*00ce*/ 	.short	(.L_31 - .L_30)
.L_30:
        /*00d0*/ 	.word	0x00000008
.L_31:


//--------------------- .nv.callgraph             --------------------------
	.section	.nv.callgraph,"",@"SHT_CUDA_CALLGRAPH"
	.align	4
	.sectionentsize	8
	.align		4
        /*0000*/ 	.word	0x00000000
	.align		4
        /*0004*/ 	.word	0xffffffff
	.align		4
        /*0008*/ 	.word	0x00000000
	.align		4
        /*000c*/ 	.word	0xfffffffe
	.align		4
        /*0010*/ 	.word	0x00000000
	.align		4
        /*0014*/ 	.word	0xfffffffd
	.align		4
        /*0018*/ 	.word	0x00000000
	.align		4
        /*001c*/ 	.word	0xfffffffc


//--------------------- .text.gradient_kernel     --------------------------
	.section	.text.gradient_kernel,"ax",@progbits
	.align	128
        .global         gradient_kernel
        .type           gradient_kernel,@function
        .size           gradient_kernel,(.L_x_3 - gradient_kernel)
        .other          gradient_kernel,@"STO_CUDA_ENTRY STV_DEFAULT"
gradient_kernel:
.text.gradient_kernel:
[----:B------:R-:W-:Y:S08]  /*0000*/  LDC R1, c[0x0][0x37c] ;  /* 0x0000df00ff017b82 */ /* 0x000ff00000000800 */
[----:B------:R-:W0:Y:S01]  /*0010*/  LDC R4, c[0x0][0x380] ;  /* 0x0000e000ff047b82 */ /* 0x000e220000000800 */
[----:B------:R-:W1:Y:S01]  /*0020*/  S2R R3, SR_TID.X ;  /* 0x0000000000037919 */ /* 0x000e620000002100 */
[----:B------:R-:W2:Y:S01]  /*0030*/  LDCU.64 UR6, c[0x0][0x358] ;  /* 0x00006b00ff0677ac */ /* 0x000ea20008000a00 */
[----:B------:R-:W3:Y:S05]  /*0040*/  S2R R2, SR_TID.Y ;  /* 0x0000000000027919 */ /* 0x000eea0000002200 */
[----:B------:R-:W1:Y:S01]  /*0050*/  LDC R0, c[0x0][0x360] ;  /* 0x0000d800ff007b82 */ /* 0x000e620000000800 */
[----:B------:R-:W4:Y:S07]  /*0060*/  S2R R8, SR_TID.Z ;  /* 0x0000000000087919 */ /* 0x000f2e0000002300 */
[----:B------:R-:W3:Y:S08]  /*0070*/  LDC R5, c[0x0][0x364] ;  /* 0x0000d900ff057b82 */ /* 0x000ef00000000800 */
[----:B------:R-:W1:Y:S01]  /*0080*/  S2UR UR4, SR_CTAID.X ;  /* 0x00000000000479c3 */ /* 0x000e620000002500 */
[----:B0-----:R-:W-:-:S07]  /*0090*/  ISETP.NE.AND P0, PT, R4, 0x3, PT ;  /* 0x000000030400780c */ /* 0x001fce0003f05270 */
[----:B------:R-:W3:Y:S08]  /*00a0*/  S2UR UR5, SR_CTAID.Y ;  /* 0x00000000000579c3 */ /* 0x000ef00000002600 */
[----:B------:R-:W4:Y:S08]  /*00b0*/  S2UR UR8, SR_CTAID.Z ;  /* 0x00000000000879c3 */ /* 0x000f300000002700 */
[----:B------:R-:W4:Y:S01]  /*00c0*/  LDC R7, c[0x0][0x368] ;  /* 0x0000da00ff077b82 */ /* 0x000f220000000800 */
[----:B-1----:R-:W-:-:S02]  /*00d0*/  IMAD R3, R0, UR4, R3 ;  /* 0x0000000400037c24 */ /* 0x002fc4000f8e0203 */
[----:B---3--:R-:W-:Y:S02]  /*00e0*/  IMAD R2, R5, UR5, R2 ;  /* 0x0000000505027c24 */ /* 0x008fe4000f8e0202 */
[----:B----4-:R-:W-:Y:S01]  /*00f0*/  IMAD R8, R7, UR8, R8 ;  /* 0x0000000807087c24 */ /* 0x010fe2000f8e0208 */
[----:B--2---:R-:W-:Y:S06]  /*0100*/  @!P0 BRA `(.L_x_0) ;  /* 0x00000004004c8947 */ /* 0x004fec0003800000 */
[----:B------:R-:W-:-:S13]  /*0110*/  ISETP.NE.AND P0, PT, R4, 0x2, PT ;  /* 0x000000020400780c */ /* 0x000fda0003f05270 */
[----:B------:R-:W-:Y:S05]  /*0120*/  @!P0 BRA `(.L_x_1) ;  /* 0x0000000000988947 */ /* 0x000fea0003800000 */
[----:B------:R-:W-:-:S13]  /*0130*/  ISETP.NE.AND P0, PT, R4, 0x1, PT ;  /* 0x000000010400780c */ /* 0x000fda0003f05270 */
[----:B------:R-:W-:Y:S05]  /*0140*/  @P0 EXIT ;  /* 0x000000000000094d */ /* 0x000fea0003800000 */
[----:B------:R-:W0:Y:S01]  /*0150*/  LDCU UR4, c[0x0][0x384] ;  /* 0x00007080ff0477ac */ /* 0x000e220008000800 */
[----:B------:R-:W1:Y:S01]  /*0160*/  LDC R4, c[0x0][0x390] ;  /* 0x0000e400ff047b82 */ /* 0x000e620000000800 */
[----:B------:R-:W-:Y:S01]  /*0170*/  IADD3 R2, PT, PT, R2, 0x4, RZ ;  /* 0x0000000402027810 */ /* 0x000fe20007ffe0ff */
[----:B------:R-:W2:Y:S01]  /*0180*/  LDCU UR5, c[0x0][0x388] ;  /* 0x00007100ff0577ac */ /* 0x000ea20008000800 */
[----:B------:R-:W-:-:S05]  /*0190*/  IADD3 R8, PT, PT, R8, 0x4, RZ ;  /* 0x0000000408087810 */ /* 0x000fca0007ffe0ff */
[----:B------:R-:W3:Y:S08]  /*01a0*/  LDC.64 R26, c[0x0][0x3a0] ;  /* 0x0000e800ff1a7b82 */ /* 0x000ef00000000a00 */
[----:B------:R-:W4:Y:S01]  /*01b0*/  LDC.64 R28, c[0x0][0x398] ;  /* 0x0000e600ff1c7b82 */ /* 0x000f220000000a00 */
[----:B0-----:R-:W-:Y:S02]  /*01c0*/  IMAD R2, R2, UR4, R3 ;  /* 0x0000000402027c24 */ /* 0x001fe4000f8e0203 */
[----:B------:R-:W-:-:S04]  /*01d0*/  IMAD R5, R8, UR4, RZ ;  /* 0x0000000408057c24 */ /* 0x000fc8000f8e02ff */
[----:B--2---:R-:W-:Y:S02]  /*01e0*/  IMAD R0, R5, UR5, R2 ;  /* 0x0000000505007c24 */ /* 0x004fe4000f8e0202 */
[----:B-1----:R-:W-:-:S03]  /*01f0*/  IMAD R3, R3, R4, R4 ;  /* 0x0000000403037224 */ /* 0x002fc600078e0204 */
[----:B------:R-:W-:Y:S01]  /*0200*/  IADD3 R0, PT, PT, R0, 0x4, RZ ;  /* 0x0000000400007810 */ /* 0x000fe20007ffe0ff */
[----:B---3--:R-:W-:-:S05]  /*0210*/  IMAD.WIDE R26, R3, 0x8, R26 ;  /* 0x00000008031a7825 */ /* 0x008fca00078e021a */
[----:B------:R-:W2:Y:S01]  /*0220*/  LDG.E.64 R2, desc[UR6][R26.64+0x8] ;  /* 0x000008061a027981 */ /* 0x000ea2000c1e1b00 */
[----:B----4-:R-:W-:-:S03]  /*0230*/  IMAD.WIDE R28, R0, 0x8, R28 ;  /* 0x00000008001c7825 */ /* 0x010fc600078e021c */
[----:B------:R-:W3:Y:S04]  /*0240*/  LDG.E.64 R6, desc[UR6][R26.64] ;  /* 0x000000061a067981 */ /* 0x000ee8000c1e1b00 */
[----:B------:R-:W2:Y:S04]  /*0250*/  LDG.E.64 R4, desc[UR6][R28.64+-0x8] ;  /* 0xfffff8061c047981 */ /* 0x000ea8000c1e1b00 */
[----:B------:R-:W3:Y:S04]  /*0260*/  LDG.E.64 R8, desc[UR6][R28.64+-0x10] ;  /* 0xfffff0061c087981 */ /* 0x000ee8000c1e1b00 */
[----:B------:R-:W4:Y:S04]  /*0270*/  LDG.E.64 R10, desc[UR6][R26.64+0x10] ;  /* 0x000010061a0a7981 */ /* 0x000f28000c1e1b00 */
[----:B------:R-:W4:Y:S04]  /*0280*/  LDG.E.64 R12, desc[UR6][R28.64] ;  /* 0x000000061c0c7981 */ /* 0x000f28000c1e1b00 */
[----:B------:R-:W5:Y:S04]  /*0290*/  LDG.E.64 R14, desc[UR6][R26.64+0x18] ;  /* 0x000018061a0e7981 */ /* 0x000f68000c1e1b00 */
[----:B------:R-:W5:Y:S04]  /*02a0*/  LDG.E.64 R16, desc[UR6][R28.64+0x8] ;  /* 0x000008061c107981 */ /* 0x000f68000c1e1b00 */
[----:B------:R-:W5:Y:S04]  /*02b0*/  LDG.E.64 R18, desc[UR6][R26.64+0x20] ;  /* 0x000020061a127981 */ /* 0x000f68000c1e1b00 */
[----:B------:R-:W5:Y:S04]  /*02c0*/  LDG.E.64 R20, desc[UR6][R28.64+0x10] ;  /* 0x000010061c147981 */ /* 0x000f68000c1e1b00 */
[----:B------:R-:W5:Y:S04]  /*02d0*/  LDG.E.64 R22, desc[UR6][R26.64+0x28] ;  /* 0x000028061a167981 */ /* 0x000f68000c1e1b00 */
[----:B------:R-:W5:Y:S01]  /*02e0*/  LDG.E.64 R24, desc[UR6][R28.64+0x18] ;  /* 0x000018061c187981 */ /* 0x000f62000c1e1b00 */
[----:B--2---:R-:W-:Y:S01]  /*02f0*/  DMUL R2, R4, R2 ;  /* 0x0000000204027228 */ /* 0x004fe20000000000 */
[----:B------:R-:W0:Y:S07]  /*0300*/  LDC.64 R4, c[0x0][0x3a8] ;  /* 0x0000ea00ff047b82 */ /* 0x000e2e0000000a00 */
[----:B---3--:R-:W-:-:S08]  /*0310*/  DFMA R2, R6, R8, R2 ;  /* 0x000000080602722b */ /* 0x008fd00000000002 */
[----:B----4-:R-:W-:-:S08]  /*0320*/  DFMA R2, R12, R10, R2 ;  /* 0x0000000a0c02722b */ /* 0x010fd00000000002 */
[----:B-----5:R-:W-:-:S08]  /*0330*/  DFMA R2, R16, R14, R2 ;  /* 0x0000000e1002722b */ /* 0x020fd00000000002 */
[----:B------:R-:W-:Y:S01]  /*0340*/  DFMA R2, R20, R18, R2 ;  /* 0x000000121402722b */ /* 0x000fe20000000002 */
[----:B0-----:R-:W-:-:S07]  /*0350*/  IMAD.WIDE R4, R0, 0x8, R4 ;  /* 0x0000000800047825 */ /* 0x001fce00078e0204 */
[----:B------:R-:W-:-:S07]  /*0360*/  DFMA R2, R24, R22, R2 ;  /* 0x000000161802722b */ /* 0x000fce0000000002 */
[----:B------:R-:W-:Y:S01]  /*0370*/  STG.E.64 desc[UR6][R4.64], R2 ;  /* 0x0000000204007986 */ /* 0x000fe2000c101b06 */
[----:B------:R-:W-:Y:S05]  /*0380*/  EXIT ;  /* 0x000000000000794d */ /* 0x000fea0003800000 */
.L_x_1:
[----:B------:R-:W0:Y:S01]  /*0390*/  LDC R18, c[0x0][0x384] ;  /* 0x0000e100ff127b82 */ /* 0x000e220000000800 */
[----:B------:R-:W1:Y:S01]  /*03a0*/  LDCU UR4, c[0x0][0x388] ;  /* 0x00007100ff0477ac */ /* 0x000e620008000800 */
[----:B------:R-:W-:Y:S02]  /*03b0*/  IADD3 R5, PT, PT, R8, 0x4, RZ ;  /* 0x0000000408057810 */ /* 0x000fe40007ffe0ff */
[----:B------:R-:W-:-:S04]  /*03c0*/  IADD3 R0, PT, PT, R2, 0x4, RZ ;  /* 0x0000000402007810 */ /* 0x000fc80007ffe0ff */
[----:B------:R-:W2:Y:S08]  /*03d0*/  LDC.64 R8, c[0x0][0x398] ;  /* 0x0000e600ff087b82 */ /* 0x000eb00000000a00 */
[----:B------:R-:W3:Y:S01]  /*03e0*/  LDC R7, c[0x0][0x390] ;  /* 0x0000e400ff077b82 */ /* 0x000ee20000000800 */
[----:B0-----:R-:W-:-:S07]  /*03f0*/  IMAD R0, R0, R18, R3 ;  /* 0x0000001200007224 */ /* 0x001fce00078e0203 */
[----:B------:R-:W0:Y:S01]  /*0400*/  LDC.64 R22, c[0x0][0x3a0] ;  /* 0x0000e800ff167b82 */ /* 0x000e220000000a00 */
[----:B------:R-:W-:Y:S01]  /*0410*/  IMAD R5, R5, R18, RZ ;  /* 0x0000001205057224 */ /* 0x000fe200078e02ff */
[----:B------:R-:W-:-:S03]  /*0420*/  IADD3 R3, PT, PT, -R18, RZ, RZ ;  /* 0x000000ff12037210 */ /* 0x000fc60007ffe1ff */
[----:B-1----:R-:W-:-:S05]  /*0430*/  IMAD R0, R5, UR4, R0 ;  /* 0x0000000405007c24 */ /* 0x002fca000f8e0200 */
[----:B------:R-:W-:-:S04]  /*0440*/  IADD3 R0, PT, PT, R0, 0x4, RZ ;  /* 0x0000000400007810 */ /* 0x000fc80007ffe0ff */
[----:B------:R-:W-:-:S05]  /*0450*/  LEA R3, R3, R0, 0x1 ;  /* 0x0000000003037211 */ /* 0x000fca00078e08ff */
[----:B--2---:R-:W-:-:S04]  /*0460*/  IMAD.WIDE R8, R3, 0x8, R8 ;  /* 0x0000000803087825 */ /* 0x004fc800078e0208 */
[----:B---3--:R-:W-:Y:S02]  /*0470*/  IMAD R3, R2, R7, R7 ;  /* 0x0000000702037224 */ /* 0x008fe400078e0207 */
[C---:B------:R-:W-:Y:S02]  /*0480*/  IMAD.WIDE R20, R18.reuse, 0x8, R8 ;  /* 0x0000000812147825 */ /* 0x040fe400078e0208 */
[----:B------:R-:W2:Y:S02]  /*0490*/  LDG.E.64 R8, desc[UR6][R8.64] ;  /* 0x0000000608087981 */ /* 0x000ea4000c1e1b00 */
[----:B0-----:R-:W-:Y:S02]  /*04a0*/  IMAD.WIDE R22, R3, 0x8, R22 ;  /* 0x0000000803167825 */ /* 0x001fe400078e0216 */
[----:B------:R-:W3:Y:S04]  /*04b0*/  LDG.E.64 R4, desc[UR6][R20.64] ;  /* 0x0000000614047981 */ /* 0x000ee8000c1e1b00 */
[----:B------:R-:W3:Y:S01]  /*04c0*/  LDG.E.64 R2, desc[UR6][R22.64+0x8] ;  /* 0x0000080616027981 */ /* 0x000ee2000c1e1b00 */
[----:B------:R-:W-:-:S03]  /*04d0*/  IMAD.WIDE R28, R18, 0x8, R20 ;  /* 0x00000008121c7825 */ /* 0x000fc600078e0214 */
[----:B------:R-:W2:Y:S04]  /*04e0*/  LDG.E.64 R6, desc[UR6][R22.64] ;  /* 0x0000000616067981 */ /* 0x000ea8000c1e1b00 */
[----:B------:R-:W4:Y:S04]  /*04f0*/  LDG.E.64 R10, desc[UR6][R22.64+0x10] ;  /* 0x00001006160a7981 */ /* 0x000f28000c1e1b00 */
[----:B------:R0:W4:Y:S04]  /*0500*/  LDG.E.64 R12, desc[UR6][R28.64] ;  /* 0x000000061c0c7981 */ /* 0x000128000c1e1b00 */
[----:B------:R-:W5:Y:S04]  /*0510*/  LDG.E.64 R14, desc[UR6][R22.64+0x18] ;  /* 0x00001806160e7981 */ /* 0x000f68000c1e1b00 */
[----:B------:R-:W5:Y:S01]  /*0520*/  LDG.E.64 R20, desc[UR6][R22.64+0x20] ;  /* 0x0000200616147981 */ /* 0x000f62000c1e1b00 */
[----:B0-----:R-:W-:-:S05]  /*0530*/  IMAD.WIDE R28, R18, 0x8, R28 ;  /* 0x00000008121c7825 */ /* 0x001fca00078e021c */
[----:B------:R-:W5:Y:S01]  /*0540*/  LDG.E.64 R16, desc[UR6][R28.64] ;  /* 0x000000061c107981 */ /* 0x000f62000c1e1b00 */
[----:B------:R-:W-:-:S04]  /*0550*/  IMAD.WIDE R24, R18, 0x8, R28 ;  /* 0x0000000812187825 */ /* 0x000fc800078e021c */
[----:B------:R-:W-:Y:S02]  /*0560*/  IMAD.WIDE R26, R18, 0x8, R24 ;  /* 0x00000008121a7825 */ /* 0x000fe400078e0218 */
[----:B------:R-:W5:Y:S04]  /*0570*/  LDG.E.64 R18, desc[UR6][R24.64] ;  /* 0x0000000618127981 */ /* 0x000f68000c1e1b00 */
[----:B------:R-:W5:Y:S04]  /*0580*/  LDG.E.64 R26, desc[UR6][R26.64] ;  /* 0x000000061a1a7981 */ /* 0x000f68000c1e1b00 */
[----:B------:R-:W5:Y:S01]  /*0590*/  LDG.E.64 R24, desc[UR6][R22.64+0x28] ;  /* 0x0000280616187981 */ /* 0x000f62000c1e1b00 */
[----:B---3--:R-:W-:Y:S01]  /*05a0*/  DMUL R2, R4, R2 ;  /* 0x0000000204027228 */ /* 0x008fe20000000000 */
[----:B------:R-:W0:Y:S07]  /*05b0*/  LDC.64 R4, c[0x0][0x3a8] ;  /* 0x0000ea00ff047b82 */ /* 0x000e2e0000000a00 */
[----:B--2---:R-:W-:-:S08]  /*05c0*/  DFMA R2, R6, R8, R2 ;  /* 0x000000080602722b */ /* 0x004fd00000000002 */
[----:B----4-:R-:W-:-:S08]  /*05d0*/  DFMA R2, R12, R10, R2 ;  /* 0x0000000a0c02722b */ /* 0x010fd00000000002 */
[----:B-----5:R-:W-:-:S08]  /*05e0*/  DFMA R2, R16, R14, R2 ;  /* 0x0000000e1002722b */ /* 0x020fd00000000002 */
[----:B------:R-:W-:Y:S01]  /*05f0*/  DFMA R2, R18, R20, R2 ;  /* 0x000000141202722b */ /* 0x000fe20000000002 */
[----:B0-----:R-:W-:-:S07]  /*0600*/  IMAD.WIDE R4, R0, 0x8, R4 ;  /* 0x0000000800047825 */ /* 0x001fce00078e0204 */
[----:B------:R-:W-:-:S07]  /*0610*/  DFMA R2, R26, R24, R2 ;  /* 0x000000181a02722b */ /* 0x000fce0000000002 */
[----:B------:R-:W-:Y:S01]  /*0620*/  STG.E.64 desc[UR6][R4.64], R2 ;  /* 0x0000000204007986 */ /* 0x000fe2000c101b06 */
[----:B------:R-:W-:Y:S05]  /*0630*/  EXIT ;  /* 0x000000000000794d */ /* 0x000fea0003800000 */
.L_x_0:
[----:B------:R-:W0:Y:S01]  /*0640*/  LDCU UR8, c[0x0][0x384] ;  /* 0x00007080ff0877ac */ /* 0x000e220008000800 */
[----:B------:R-:W1:Y:S01]  /*0650*/  LDC R0, c[0x0][0x388] ;  /* 0x0000e200ff007b82 */ /* 0x000e620000000800 */
[----:B------:R-:W-:Y:S02]  /*0660*/  IADD3 R2, PT, PT, R2, 0x4, RZ ;  /* 0x0000000402027810 */ /* 0x000fe40007ffe0ff */
[----:B------:R-:W-:-:S05]  /*0670*/  IADD3 R9, PT, PT, R8, 0x4, RZ ;  /* 0x0000000408097810 */ /* 0x000fca0007ffe0ff */
[----:B------:R-:W2:Y:S08]  /*0680*/  LDC R11, c[0x0][0x390] ;  /* 0x0000e400ff0b7b82 */ /* 0x000eb00000000800 */
[----:B------:R-:W3:Y:S01]  /*0690*/  LDC.64 R6, c[0x0][0x398] ;  /* 0x0000e600ff067b82 */ /* 0x000ee20000000a00 */
[----:B0-----:R-:W-:Y:S02]  /*06a0*/  IMAD R23, R2, UR8, R3 ;  /* 0x0000000802177c24 */ /* 0x001fe4000f8e0203 */
[----:B------:R-:W-:-:S03]  /*06b0*/  IMAD R2, R9, UR8, RZ ;  /* 0x0000000809027c24 */ /* 0x000fc6000f8e02ff */
[----:B------:R-:W-:Y:S02]  /*06c0*/  IADD3 R23, PT, PT, R23, 0x4, RZ ;  /* 0x0000000417177810 */ /* 0x000fe40007ffe0ff */
[----:B------:R-:W0:Y:S01]  /*06d0*/  LDC.64 R4, c[0x0][0x3a0] ;  /* 0x0000e800ff047b82 */ /* 0x000e220000000a00 */
[----:B------:R-:W-:-:S05]  /*06e0*/  IADD3 R9, PT, PT, R2, -UR8, RZ ;  /* 0x8000000802097c10 */ /* 0x000fca000fffe0ff */
[----:B-1----:R-:W-:Y:S02]  /*06f0*/  IMAD R9, R9, R0, R23 ;  /* 0x0000000009097224 */ /* 0x002fe400078e0217 */
[----:B--2---:R-:W-:Y:S02]  /*0700*/  IMAD R3, R8, R11, R11 ;  /* 0x0000000b08037224 */ /* 0x004fe400078e020b */
[----:B---3--:R-:W-:-:S06]  /*0710*/  IMAD.WIDE R26, R9, 0x8, R6 ;  /* 0x00000008091a7825 */ /* 0x008fcc00078e0206 */
[----:B------:R-:W2:Y:S01]  /*0720*/  LDG.E.64 R26, desc[UR6][R26.64] ;  /* 0x000000061a1a7981 */ /* 0x000ea2000c1e1b00 */
[----:B0-----:R-:W-:-:S05]  /*0730*/  IMAD.WIDE R4, R3, 0x8, R4 ;  /* 0x0000000803047825 */ /* 0x001fca00078e0204 */
[----:B------:R-:W2:Y:S01]  /*0740*/  LDG.E.64 R24, desc[UR6][R4.64+0x8] ;  /* 0x0000080604187981 */ /* 0x000ea2000c1e1b00 */
[----:B------:R-:W-:Y:S01]  /*0750*/  USHF.L.U32 UR4, UR8, 0x1, URZ ;  /* 0x0000000108047899 */ /* 0x000fe200080006ff */
[----:B------:R-:W-:Y:S02]  /*0760*/  IMAD R21, R2, R0, R23 ;  /* 0x0000000002157224 */ /* 0x000fe400078e0217 */
[----:B------:R-:W3:Y:S01]  /*0770*/  LDG.E.64 R16, desc[UR6][R4.64] ;  /* 0x0000000604107981 */ /* 0x000ee2000c1e1b00 */
[----:B------:R-:W-:-:S03]  /*0780*/  UIADD3 UR5, UPT, UPT, -UR4, URZ, URZ ;  /* 0x000000ff04057290 */ /* 0x000fc6000fffe1ff */
[----:B------:R-:W4:Y:S03]  /*0790*/  LDG.E.64 R14, desc[UR6][R4.64+0x10] ;  /* 0x00001006040e7981 */ /* 0x000f26000c1e1b00 */
[----:B------:R-:W-:-:S04]  /*07a0*/  IMAD R19, R0, UR5, R21 ;  /* 0x0000000500137c24 */ /* 0x000fc8000f8e0215 */
[----:B------:R-:W-:-:S04]  /*07b0*/  IMAD.WIDE R18, R19, 0x8, R6 ;  /* 0x0000000813127825 */ /* 0x000fc800078e0206 */
[----:B------:R-:W-:Y:S02]  /*07c0*/  IMAD.WIDE R12, R21, 0x8, R6 ;  /* 0x00000008150c7825 */ /* 0x000fe400078e0206 */
[----:B------:R-:W3:Y:S02]  /*07d0*/  LDG.E.64 R18, desc[UR6][R18.64] ;  /* 0x0000000612127981 */ /* 0x000ee4000c1e1b00 */
[----:B------:R-:W-:Y:S01]  /*07e0*/  IMAD R11, R0, UR4, R9 ;  /* 0x00000004000b7c24 */ /* 0x000fe2000f8e0209 */
[----:B------:R-:W-:Y:S01]  /*07f0*/  IADD3 R2, PT, PT, R2, UR4, RZ ;  /* 0x0000000402027c10 */ /* 0x000fe2000fffe0ff */
[----:B------:R-:W4:Y:S02]  /*0800*/  LDG.E.64 R12, desc[UR6][R12.64] ;  /* 0x000000060c0c7981 */ /* 0x000f24000c1e1b00 */
[----:B------:R-:W-:Y:S01]  /*0810*/  IMAD.WIDE R10, R11, 0x8, R6 ;  /* 0x000000080b0a7825 */ /* 0x000fe200078e0206 */
[----:B------:R-:W-:-:S03]  /*0820*/  IADD3 R8, PT, PT, R2, UR8, RZ ;  /* 0x0000000802087c10 */ /* 0x000fc6000fffe0ff */
[-CC-:B------:R-:W-:Y:S02]  /*0830*/  IMAD R9, R2, R0.reuse, R23.reuse ;  /* 0x0000000002097224 */ /* 0x180fe400078e0217 */
[----:B------:R-:W5:Y:S01]  /*0840*/  LDG.E.64 R10, desc[UR6][R10.64] ;  /* 0x000000060a0a7981 */ /* 0x000f62000c1e1b00 */
[----:B------:R-:W-:-:S03]  /*0850*/  IMAD R23, R8, R0, R23 ;  /* 0x0000000008177224 */ /* 0x000fc600078e0217 */
[----:B------:R-:W5:Y:S01]  /*0860*/  LDG.E.64 R2, desc[UR6][R4.64+0x18] ;  /* 0x0000180604027981 */ /* 0x000f62000c1e1b00 */
[----:B------:R-:W-:-:S04]  /*0870*/  IMAD.WIDE R8, R9, 0x8, R6 ;  /* 0x0000000809087825 */ /* 0x000fc800078e0206 */
[----:B------:R-:W-:Y:S02]  /*0880*/  IMAD.WIDE R6, R23, 0x8, R6 ;  /* 0x0000000817067825 */ /* 0x000fe400078e0206 */
[----:B------:R-:W5:Y:S04]  /*0890*/  LDG.E.64 R8, desc[UR6][R8.64] ;  /* 0x0000000608087981 */ /* 0x000f68000c1e1b00 */
[----:B------:R-:W5:Y:S04]  /*08a0*/  LDG.E.64 R22, desc[UR6][R4.64+0x28] ;  /* 0x0000280604167981 */ /* 0x000f68000c1e1b00 */
[----:B------:R-:W5:Y:S01]  /*08b0*/  LDG.E.64 R6, desc[UR6][R6.64] ;  /* 0x0000000606067981 */ /* 0x000f62000c1e1b00 */
[----:B--2---:R-:W-:-:S03]  /*08c0*/  DMUL R26, R26, R24 ;  /* 0x000000181a1a7228 */ /* 0x004fc60000000000 */
[----:B------:R-:W2:Y:S05]  /*08d0*/  LDG.E.64 R24, desc[UR6][R4.64+0x20] ;  /* 0x0000200604187981 */ /* 0x000eaa000c1e1b00 */
[----:B---3--:R-:W-:-:S08]  /*08e0*/  DFMA R16, R16, R18, R26 ;  /* 0x000000121010722b */ /* 0x008fd0000000001a */
[----:B----4-:R-:W-:Y:S01]  /*08f0*/  DFMA R12, R12, R14, R16 ;  /* 0x0000000e0c0c722b */ /* 0x010fe20000000010 */
[----:B------:R-:W0:Y:S07]  /*0900*/  LDC.64 R14, c[0x0][0x3a8] ;  /* 0x0000ea00ff0e7b82 */ /* 0x000e2e0000000a00 */
[----:B-----5:R-:W-:Y:S01]  /*0910*/  DFMA R2, R10, R2, R12 ;  /* 0x000000020a02722b */ /* 0x020fe2000000000c */
[----:B0-----:R-:W-:-:S07]  /*0920*/  IMAD.WIDE R10, R21, 0x8, R14 ;  /* 0x00000008150a7825 */ /* 0x001fce00078e020e */
[----:B--2---:R-:W-:-:S08]  /*0930*/  DFMA R2, R8, R24, R2 ;  /* 0x000000180802722b */ /* 0x004fd00000000002 */
[----:B------:R-:W-:-:S07]  /*0940*/  DFMA R2, R6, R22, R2 ;  /* 0x000000160602722b */ /* 0x000fce0000000002 */
[----:B------:R-:W-:Y:S01]  /*0950*/  STG.E.64 desc[UR6][R10.64], R2 ;  /* 0x000000020a007986 */ /* 0x000fe2000c101b06 */
[----:B------:R-:W-:Y:S05]  /*0960*/  EXIT ;  /* 0x000000000000794d */ /* 0x000fea0003800000 */
.L_x_2:
[----:B------:R-:W-:-:S00]  /*0970*/  BRA `(.L_x_2) ;  /* 0xfffffffc00fc7947 */ /* 0x000fc0000383ffff */
[----:B------:R-:W-:-:S00]  /*0980*/  NOP ;  /* 0x0000000000007918 */ /* 0x000fc00000000000 */
[----:B------:R-:W-:-:S00]  /*0990*/  NOP ;  /* 0x0000000000007918 */ /* 0x000fc00000000000 */
[----:B------:R-:W-:-:S00]  /*09a0*/  NOP ;  /* 0x0000000000007918 */ /* 0x000fc00000000000 */
[----:B------:R-:W-:-:S00]  /*09b0*/  NOP ;  /* 0x0000000000007918 */ /* 0x000fc00000000000 */
[----:B------:R-:W-:-:S00]  /*09c0*/  NOP ;  /* 0x0000000000007918 */ /* 0x000fc00000000000 */
[----:B------:R-:W-:-:S00]  /*09d0*/  NOP ;  /* 0x0000000000007918 */ /* 0x000fc00000000000 */
[----:B------:R-:W-:-:S00]  /*09e0*/  NOP ;  /* 0x0000000000007918 */ /* 0x000fc00000000000 */
[----:B------:R-:W-:-:S00]  /*09f0*/  NOP ;  /* 0x0000000000007918 */ /* 0x000fc00000000000 */
.L_x_3:


//--------------------- .nv.shared.reserved.0     --------------------------
	.section	.nv.shared.reserved.0,"aw",@nobits
	.weak		__nv_reservedSMEM_offset_0_alias
	.size		__nv_reservedSMEM_offset_0_alias, 0, 64
	.other		__nv_reservedSMEM_offset_0_alias,@"STO_CUDA_RESERVED_SHARED STV_DEFAULT"
__nv_reservedSMEM_offset_0_alias:
	.zero		0
	.zero		64


//--------------------- .nv.constant0.gradient_kernel --------------------------
	.section	.nv.constant0.gradient_kernel,"a",@progbits
	.sectionflags	@""
	.align	4
.nv.constant0.gradient_kernel:
	.zero		944


//--------------------- SYMBOLS --------------------------

	.type		.nv.reservedSmem.offset0,@object
	.size		.nv.reservedSmem.offset0,0x4
